//
// Generated by NVIDIA NVVM Compiler
//
// Compiler Build ID: CL-36424714
// Cuda compilation tools, release 13.0, V13.0.88
// Based on NVVM 20.0.0
//

.version 9.0
.target sm_100
.address_size 64

	// .globl	_Z10device_zipPiS_S_

.visible .entry _Z10device_zipPiS_S_(
	.param .u64 .ptr .align 1 _Z10device_zipPiS_S__param_0,
	.param .u64 .ptr .align 1 _Z10device_zipPiS_S__param_1,
	.param .u64 .ptr .align 1 _Z10device_zipPiS_S__param_2
)
{
	.reg .b32 	%r<8>;
	.reg .b64 	%rd<11>;

	ld.param.u64 	%rd1, [_Z10device_zipPiS_S__param_0];
	ld.param.u64 	%rd2, [_Z10device_zipPiS_S__param_1];
	ld.param.u64 	%rd3, [_Z10device_zipPiS_S__param_2];
	cvta.to.global.u64 	%rd4, %rd3;
	cvta.to.global.u64 	%rd5, %rd2;
	cvta.to.global.u64 	%rd6, %rd1;
	mov.u32 	%r1, %tid.x;
	mov.u32 	%r2, %ctaid.x;
	mov.u32 	%r3, %ntid.x;
	mad.lo.s32 	%r4, %r2, %r3, %r1;
	mul.wide.s32 	%rd7, %r4, 4;
	add.s64 	%rd8, %rd6, %rd7;
	ld.global.u32 	%r5, [%rd8];
	add.s64 	%rd9, %rd5, %rd7;
	ld.global.u32 	%r6, [%rd9];
	add.s32 	%r7, %r6, %r5;
	add.s64 	%rd10, %rd4, %rd7;
	st.global.u32 	[%rd10], %r7;
	ret;

}


// ===== COMPILED SASS (sm_100) =====

	.target	sm_100

	.elftype	@"ET_EXEC"


//--------------------- .note.nv.tkinfo           --------------------------
	.section	.note.nv.tkinfo,"",@"SHT_NOTE"
	.sectionflags	@"SHF_NOTE_NV_TKINFO"
	.tkinfo
        /*0018*/ 	.word	0x00000002
        /*0030*/ 	.string	""
        /*0030*/ 	.string	"ptxas"
        /*0030*/ 	.string	"Cuda compilation tools, release 13.0, V13.0.88"
        /*0030*/ 	.string	"Build cuda_13.0.r13.0/compiler.36424714_0"
        /*0030*/ 	.string	"-arch sm_100 -m 64 "



//--------------------- .note.nv.cuinfo           --------------------------
	.section	.note.nv.cuinfo,"",@"SHT_NOTE"
	.sectionflags	@"SHF_NOTE_NV_CUINFO"
        /*0018*/ 	.short	0x0002
        /*001a*/ 	.short	0x0064
        /*001c*/ 	.short	0x0082
	.zero		2


//--------------------- .nv.info                  --------------------------
	.section	.nv.info,"",@"SHT_CUDA_INFO"
	.align	4


	//----- nvinfo : EIATTR_REGCOUNT
	.align		4
        /*0000*/ 	.byte	0x04, 0x2f
        /*0002*/ 	.short	(.L_1 - .L_0)
	.align		4
.L_0:
        /*0004*/ 	.word	index@(_Z10device_zipPiS_S_)
        /*0008*/ 	.word	0x0000000c


	//----- nvinfo : EIATTR_FRAME_SIZE
	.align		4
.L_1:
        /*000c*/ 	.byte	0x04, 0x11
        /*000e*/ 	.short	(.L_3 - .L_2)
	.align		4
.L_2:
        /*0010*/ 	.word	index@(_Z10device_zipPiS_S_)
        /*0014*/ 	.word	0x00000000


	//----- nvinfo : EIATTR_MIN_STACK_SIZE
	.align		4
.L_3:
        /*0018*/ 	.byte	0x04, 0x12
        /*001a*/ 	.short	(.L_5 - .L_4)
	.align		4
.L_4:
        /*001c*/ 	.word	index@(_Z10device_zipPiS_S_)
        /*0020*/ 	.word	0x00000000
.L_5:


//--------------------- .nv.compat                --------------------------
	.section	.nv.compat,"",@"SHT_CUDA_COMPAT_INFO"
	.align	4
        /*0000*/ 	.byte	0x02, 0x09, 0x00, 0x00, 0x02, 0x02, 0x01, 0x00, 0x02, 0x05, 0x05, 0x00, 0x03, 0x07, 0x01, 0x01
        /*0010*/ 	.byte	0x02, 0x03, 0x00, 0x00, 0x02, 0x06, 0x01, 0x00, 0x04, 0x0b, 0x08, 0x00, 0x09, 0x00, 0x00, 0x00
        /*0020*/ 	.byte	0x00, 0x00, 0x00, 0x00


//--------------------- .nv.info._Z10device_zipPiS_S_ --------------------------
	.section	.nv.info._Z10device_zipPiS_S_,"",@"SHT_CUDA_INFO"
	.sectionflags	@""
	.align	4


	//----- nvinfo : EIATTR_CUDA_API_VERSION
	.align		4
        /*0000*/ 	.byte	0x04, 0x37
        /*0002*/ 	.short	(.L_7 - .L_6)
.L_6:
        /*0004*/ 	.word	0x00000082


	//----- nvinfo : EIATTR_KPARAM_INFO
	.align		4
.L_7:
        /*0008*/ 	.byte	0x04, 0x17
        /*000a*/ 	.short	(.L_9 - .L_8)
.L_8:
        /*000c*/ 	.word	0x00000000
        /*0010*/ 	.short	0x0002
        /*0012*/ 	.short	0x0010
        /*0014*/ 	.byte	0x00, 0xf5, 0x21, 0x00


	//----- nvinfo : EIATTR_KPARAM_INFO
	.align		4
.L_9:
        /*0018*/ 	.byte	0x04, 0x17
        /*001a*/ 	.short	(.L_11 - .L_10)
.L_10:
        /*001c*/ 	.word	0x00000000
        /*0020*/ 	.short	0x0001
        /*0022*/ 	.short	0x0008
        /*0024*/ 	.byte	0x00, 0xf5, 0x21, 0x00


	//----- nvinfo : EIATTR_KPARAM_INFO
	.align		4
.L_11:
        /*0028*/ 	.byte	0x04, 0x17
        /*002a*/ 	.short	(.L_13 - .L_12)
.L_12:
        /*002c*/ 	.word	0x00000000
        /*0030*/ 	.short	0x0000
        /*0032*/ 	.short	0x0000
        /*0034*/ 	.byte	0x00, 0xf5, 0x21, 0x00


	//----- nvinfo : EIATTR_SPARSE_MMA_MASK
	.align		4
.L_13:
        /*0038*/ 	.byte	0x03, 0x50
        /*003a*/ 	.short	0x0000


	//----- nvinfo : EIATTR_MAXREG_COUNT
	.align		4
        /*003c*/ 	.byte	0x03, 0x1b
        /*003e*/ 	.short	0x00ff


	//----- nvinfo : EIATTR_MERCURY_ISA_VERSION
	.align		4
        /*0040*/ 	.byte	0x03, 0x5f
        /*0042*/ 	.short	0x0101


	//----- nvinfo : EIATTR_VRC_CTA_INIT_COUNT
	.align		4
        /*0044*/ 	.byte	0x02, 0x4a
	.zero		1
	.zero		1


	//----- nvinfo : EIATTR_EXIT_INSTR_OFFSETS
	.align		4
        /*0048*/ 	.byte	0x04, 0x1c
        /*004a*/ 	.short	(.L_15 - .L_14)


	//   ....[0]....
.L_14:
        /*004c*/ 	.word	0x00000100


	//----- nvinfo : EIATTR_CBANK_PARAM_SIZE
	.align		4
.L_15:
        /*0050*/ 	.byte	0x03, 0x19
        /*0052*/ 	.short	0x0018


	//----- nvinfo : EIATTR_PARAM_CBANK
	.align		4
        /*0054*/ 	.byte	0x04, 0x0a
        /*0056*/ 	.short	(.L_17 - .L_16)
	.align		4
.L_16:
        /*0058*/ 	.word	index@(.nv.constant0._Z10device_zipPiS_S_)
        /*005c*/ 	.short	0x0380
        /*005e*/ 	.short	0x0018


	//----- nvinfo : EIATTR_SW_WAR
	.align		4
.L_17:
        /*0060*/ 	.byte	0x04, 0x36
        /*0062*/ 	.short	(.L_19 - .L_18)
.L_18:
        /*0064*/ 	.word	0x00000008
.L_19:


//--------------------- .nv.callgraph             --------------------------
	.section	.nv.callgraph,"",@"SHT_CUDA_CALLGRAPH"
	.align	4
	.sectionentsize	8
	.align		4
        /*0000*/ 	.word	0x00000000
	.align		4
        /*0004*/ 	.word	0xffffffff
	.align		4
        /*0008*/ 	.word	0x00000000
	.align		4
        /*000c*/ 	.word	0xfffffffe
	.align		4
        /*0010*/ 	.word	0x00000000
	.align		4
        /*0014*/ 	.word	0xfffffffd
	.align		4
        /*0018*/ 	.word	0x00000000
	.align		4
        /*001c*/ 	.word	0xfffffffc


//--------------------- .text._Z10device_zipPiS_S_ --------------------------
	.section	.text._Z10device_zipPiS_S_,"ax",@progbits
	.align	128
        .global         _Z10device_zipPiS_S_
        .type           _Z10device_zipPiS_S_,@function
        .size           _Z10device_zipPiS_S_,(.L_x_1 - _Z10device_zipPiS_S_)
        .other          _Z10device_zipPiS_S_,@"STO_CUDA_ENTRY STV_DEFAULT"
_Z10device_zipPiS_S_:
.text._Z10device_zipPiS_S_:
[----:B------:R-:W-:Y:S01]  /*0000*/  LDC R1, c[0x0][0x37c] ;  /* 0x0000df00ff017b82 */ /* 0x000fe20000000800 */
[----:B------:R-:W0:Y:S07]  /*0010*/  S2R R9, SR_TID.X ;  /* 0x0000000000097919 */ /* 0x000e2e0000002100 */
[----:B------:R-:W0:Y:S01]  /*0020*/  S2UR UR6, SR_CTAID.X ;  /* 0x00000000000679c3 */ /* 0x000e220000002500 */
[----:B------:R-:W1:Y:S07]  /*0030*/  LDCU.64 UR4, c[0x0][0x358] ;  /* 0x00006b00ff0477ac */ /* 0x000e6e0008000a00 */
[----:B------:R-:W0:Y:S08]  /*0040*/  LDC R0, c[0x0][0x360] ;  /* 0x0000d800ff007b82 */ /* 0x000e300000000800 */
[----:B------:R-:W2:Y:S08]  /*0050*/  LDC.64 R2, c[0x0][0x380] ;  /* 0x0000e000ff027b82 */ /* 0x000eb00000000a00 */
[----:B------:R-:W3:Y:S01]  /*0060*/  LDC.64 R4, c[0x0][0x388] ;  /* 0x0000e200ff047b82 */ /* 0x000ee20000000a00 */
[----:B0-----:R-:W-:-:S07]  /*0070*/  IMAD R9, R0, UR6, R9 ;  /* 0x0000000600097c24 */ /* 0x001fce000f8e0209 */
[----:B------:R-:W0:Y:S01]  /*0080*/  LDC.64 R6, c[0x0][0x390] ;  /* 0x0000e400ff067b82 */ /* 0x000e220000000a00 */
[----:B--2---:R-:W-:-:S06]  /*0090*/  IMAD.WIDE R2, R9, 0x4, R2 ;  /* 0x0000000409027825 */ /* 0x004fcc00078e0202 */
[----:B-1----:R-:W2:Y:S01]  /*00a0*/  LDG.E R2, desc[UR4][R2.64] ;  /* 0x0000000402027981 */ /* 0x002ea2000c1e1900 */
[----:B---3--:R-:W-:-:S06]  /*00b0*/  IMAD.WIDE R4, R9, 0x4, R4 ;  /* 0x0000000409047825 */ /* 0x008fcc00078e0204 */
[----:B------:R-:W2:Y:S01]  /*00c0*/  LDG.E R5, desc[UR4][R4.64] ;  /* 0x0000000404057981 */ /* 0x000ea2000c1e1900 */
[----:B0-----:R-:W-:Y:S01]  /*00d0*/  IMAD.WIDE R6, R9, 0x4, R6 ;  /* 0x0000000409067825 */ /* 0x001fe200078e0206 */
[----:B--2---:R-:W-:-:S05]  /*00e0*/  IADD3 R9, PT, PT, R2, R5, RZ ;  /* 0x0000000502097210 */ /* 0x004fca0007ffe0ff */
[----:B------:R-:W-:Y:S01]  /*00f0*/  STG.E desc[UR4][R6.64], R9 ;  /* 0x0000000906007986 */ /* 0x000fe2000c101904 */
[----:B------:R-:W-:Y:S05]  /*0100*/  EXIT ;  /* 0x000000000000794d */ /* 0x000fea0003800000 */
.L_x_0:
[----:B------:R-:W-:-:S00]  /*0110*/  BRA `(.L_x_0) ;  /* 0xfffffffc00fc7947 */ /* 0x000fc0000383ffff */
[----:B------:R-:W-:-:S00]  /*0120*/  NOP ;  /* 0x0000000000007918 */ /* 0x000fc00000000000 */
        /* <DEDUP_REMOVED lines=13> */
.L_x_1:


//--------------------- .nv.shared.reserved.0     --------------------------
	.section	.nv.shared.reserved.0,"aw",@nobits
	.weak		__nv_reservedSMEM_offset_0_alias
	.size		__nv_reservedSMEM_offset_0_alias, 0, 64
	.other		__nv_reservedSMEM_offset_0_alias,@"STO_CUDA_RESERVED_SHARED STV_DEFAULT"
__nv_reservedSMEM_offset_0_alias:
	.zero		0
	.zero		64


//--------------------- .nv.constant0._Z10device_zipPiS_S_ --------------------------
	.section	.nv.constant0._Z10device_zipPiS_S_,"a",@progbits
	.sectionflags	@""
	.align	4
.nv.constant0._Z10device_zipPiS_S_:
	.zero		920


//--------------------- SYMBOLS --------------------------

	.type		.nv.reservedSmem.offset0,@object
	.size		.nv.reservedSmem.offset0,0x4
